//
// Generated by NVIDIA NVVM Compiler
//
// Compiler Build ID: CL-36424714
// Cuda compilation tools, release 13.0, V13.0.88
// Based on NVVM 20.0.0
//

.version 9.0
.target sm_100
.address_size 64

	// .globl	_Z10addVectorsPiS_S_i

.visible .entry _Z10addVectorsPiS_S_i(
	.param .u64 .ptr .align 1 _Z10addVectorsPiS_S_i_param_0,
	.param .u64 .ptr .align 1 _Z10addVectorsPiS_S_i_param_1,
	.param .u64 .ptr .align 1 _Z10addVectorsPiS_S_i_param_2,
	.param .u32 _Z10addVectorsPiS_S_i_param_3
)
{
	.reg .pred 	%p<2>;
	.reg .b32 	%r<9>;
	.reg .b64 	%rd<11>;

	ld.param.u64 	%rd1, [_Z10addVectorsPiS_S_i_param_0];
	ld.param.u64 	%rd2, [_Z10addVectorsPiS_S_i_param_1];
	ld.param.u64 	%rd3, [_Z10addVectorsPiS_S_i_param_2];
	ld.param.u32 	%r2, [_Z10addVectorsPiS_S_i_param_3];
	mov.u32 	%r3, %tid.x;
	mov.u32 	%r4, %ctaid.x;
	mov.u32 	%r5, %ntid.x;
	mad.lo.s32 	%r1, %r4, %r5, %r3;
	setp.ge.s32 	%p1, %r1, %r2;
	@%p1 bra 	$L__BB0_2;
	cvta.to.global.u64 	%rd4, %rd1;
	cvta.to.global.u64 	%rd5, %rd2;
	cvta.to.global.u64 	%rd6, %rd3;
	mul.wide.s32 	%rd7, %r1, 4;
	add.s64 	%rd8, %rd4, %rd7;
	ld.global.u32 	%r6, [%rd8];
	add.s64 	%rd9, %rd5, %rd7;
	ld.global.u32 	%r7, [%rd9];
	add.s32 	%r8, %r7, %r6;
	add.s64 	%rd10, %rd6, %rd7;
	st.global.u32 	[%rd10], %r8;
$L__BB0_2:
	ret;

}


// ===== COMPILED SASS (sm_100) =====

	.target	sm_100

	.elftype	@"ET_EXEC"


//--------------------- .note.nv.tkinfo           --------------------------
	.section	.note.nv.tkinfo,"",@"SHT_NOTE"
	.sectionflags	@"SHF_NOTE_NV_TKINFO"
	.tkinfo
        /*0018*/ 	.word	0x00000002
        /*0030*/ 	.string	""
        /*0030*/ 	.string	"ptxas"
        /*0030*/ 	.string	"Cuda compilation tools, release 13.0, V13.0.88"
        /*0030*/ 	.string	"Build cuda_13.0.r13.0/compiler.36424714_0"
        /*0030*/ 	.string	"-arch sm_100 -m 64 "



//--------------------- .note.nv.cuinfo           --------------------------
	.section	.note.nv.cuinfo,"",@"SHT_NOTE"
	.sectionflags	@"SHF_NOTE_NV_CUINFO"
        /*0018*/ 	.short	0x0002
        /*001a*/ 	.short	0x0064
        /*001c*/ 	.short	0x0082
	.zero		2


//--------------------- .nv.info                  --------------------------
	.section	.nv.info,"",@"SHT_CUDA_INFO"
	.align	4


	//----- nvinfo : EIATTR_REGCOUNT
	.align		4
        /*0000*/ 	.byte	0x04, 0x2f
        /*0002*/ 	.short	(.L_1 - .L_0)
	.align		4
.L_0:
        /*0004*/ 	.word	index@(_Z10addVectorsPiS_S_i)
        /*0008*/ 	.word	0x0000000c


	//----- nvinfo : EIATTR_FRAME_SIZE
	.align		4
.L_1:
        /*000c*/ 	.byte	0x04, 0x11
        /*000e*/ 	.short	(.L_3 - .L_2)
	.align		4
.L_2:
        /*0010*/ 	.word	index@(_Z10addVectorsPiS_S_i)
        /*0014*/ 	.word	0x00000000


	//----- nvinfo : EIATTR_MIN_STACK_SIZE
	.align		4
.L_3:
        /*0018*/ 	.byte	0x04, 0x12
        /*001a*/ 	.short	(.L_5 - .L_4)
	.align		4
.L_4:
        /*001c*/ 	.word	index@(_Z10addVectorsPiS_S_i)
        /*0020*/ 	.word	0x00000000
.L_5:


//--------------------- .nv.compat                --------------------------
	.section	.nv.compat,"",@"SHT_CUDA_COMPAT_INFO"
	.align	4
        /*0000*/ 	.byte	0x02, 0x09, 0x00, 0x00, 0x02, 0x02, 0x01, 0x00, 0x02, 0x05, 0x05, 0x00, 0x03, 0x07, 0x01, 0x01
        /*0010*/ 	.byte	0x02, 0x03, 0x00, 0x00, 0x02, 0x06, 0x01, 0x00, 0x04, 0x0b, 0x08, 0x00, 0x09, 0x00, 0x00, 0x00
        /*0020*/ 	.byte	0x00, 0x00, 0x00, 0x00


//--------------------- .nv.info._Z10addVectorsPiS_S_i --------------------------
	.section	.nv.info._Z10addVectorsPiS_S_i,"",@"SHT_CUDA_INFO"
	.sectionflags	@""
	.align	4


	//----- nvinfo : EIATTR_CUDA_API_VERSION
	.align		4
        /*0000*/ 	.byte	0x04, 0x37
        /*0002*/ 	.short	(.L_7 - .L_6)
.L_6:
        /*0004*/ 	.word	0x00000082


	//----- nvinfo : EIATTR_KPARAM_INFO
	.align		4
.L_7:
        /*0008*/ 	.byte	0x04, 0x17
        /*000a*/ 	.short	(.L_9 - .L_8)
.L_8:
        /*000c*/ 	.word	0x00000000
        /*0010*/ 	.short	0x0003
        /*0012*/ 	.short	0x0018
        /*0014*/ 	.byte	0x00, 0xf0, 0x11, 0x00


	//----- nvinfo : EIATTR_KPARAM_INFO
	.align		4
.L_9:
        /*0018*/ 	.byte	0x04, 0x17
        /*001a*/ 	.short	(.L_11 - .L_10)
.L_10:
        /*001c*/ 	.word	0x00000000
        /*0020*/ 	.short	0x0002
        /*0022*/ 	.short	0x0010
        /*0024*/ 	.byte	0x00, 0xf5, 0x21, 0x00


	//----- nvinfo : EIATTR_KPARAM_INFO
	.align		4
.L_11:
        /*0028*/ 	.byte	0x04, 0x17
        /*002a*/ 	.short	(.L_13 - .L_12)
.L_12:
        /*002c*/ 	.word	0x00000000
        /*0030*/ 	.short	0x0001
        /*0032*/ 	.short	0x0008
        /*0034*/ 	.byte	0x00, 0xf5, 0x21, 0x00


	//----- nvinfo : EIATTR_KPARAM_INFO
	.align		4
.L_13:
        /*0038*/ 	.byte	0x04, 0x17
        /*003a*/ 	.short	(.L_15 - .L_14)
.L_14:
        /*003c*/ 	.word	0x00000000
        /*0040*/ 	.short	0x0000
        /*0042*/ 	.short	0x0000
        /*0044*/ 	.byte	0x00, 0xf5, 0x21, 0x00


	//----- nvinfo : EIATTR_SPARSE_MMA_MASK
	.align		4
.L_15:
        /*0048*/ 	.byte	0x03, 0x50
        /*004a*/ 	.short	0x0000


	//----- nvinfo : EIATTR_MAXREG_COUNT
	.align		4
        /*004c*/ 	.byte	0x03, 0x1b
        /*004e*/ 	.short	0x00ff


	//----- nvinfo : EIATTR_MERCURY_ISA_VERSION
	.align		4
        /*0050*/ 	.byte	0x03, 0x5f
        /*0052*/ 	.short	0x0101


	//----- nvinfo : EIATTR_VRC_CTA_INIT_COUNT
	.align		4
        /*0054*/ 	.byte	0x02, 0x4a
	.zero		1
	.zero		1


	//----- nvinfo : EIATTR_EXIT_INSTR_OFFSETS
	.align		4
        /*0058*/ 	.byte	0x04, 0x1c
        /*005a*/ 	.short	(.L_17 - .L_16)


	//   ....[0]....
.L_16:
        /*005c*/ 	.word	0x00000070


	//   ....[1]....
        /*0060*/ 	.word	0x00000130


	//----- nvinfo : EIATTR_CBANK_PARAM_SIZE
	.align		4
.L_17:
        /*0064*/ 	.byte	0x03, 0x19
        /*0066*/ 	.short	0x001c


	//----- nvinfo : EIATTR_PARAM_CBANK
	.align		4
        /*0068*/ 	.byte	0x04, 0x0a
        /*006a*/ 	.short	(.L_19 - .L_18)
	.align		4
.L_18:
        /*006c*/ 	.word	index@(.nv.constant0._Z10addVectorsPiS_S_i)
        /*0070*/ 	.short	0x0380
        /*0072*/ 	.short	0x001c


	//----- nvinfo : EIATTR_SW_WAR
	.align		4
.L_19:
        /*0074*/ 	.byte	0x04, 0x36
        /*0076*/ 	.short	(.L_21 - .L_20)
.L_20:
        /*0078*/ 	.word	0x00000008
.L_21:


//--------------------- .nv.callgraph             --------------------------
	.section	.nv.callgraph,"",@"SHT_CUDA_CALLGRAPH"
	.align	4
	.sectionentsize	8
	.align		4
        /*0000*/ 	.word	0x00000000
	.align		4
        /*0004*/ 	.word	0xffffffff
	.align		4
        /*0008*/ 	.word	0x00000000
	.align		4
        /*000c*/ 	.word	0xfffffffe
	.align		4
        /*0010*/ 	.word	0x00000000
	.align		4
        /*0014*/ 	.word	0xfffffffd
	.align		4
        /*0018*/ 	.word	0x00000000
	.align		4
        /*001c*/ 	.word	0xfffffffc


//--------------------- .text._Z10addVectorsPiS_S_i --------------------------
	.section	.text._Z10addVectorsPiS_S_i,"ax",@progbits
	.align	128
        .global         _Z10addVectorsPiS_S_i
        .type           _Z10addVectorsPiS_S_i,@function
        .size           _Z10addVectorsPiS_S_i,(.L_x_1 - _Z10addVectorsPiS_S_i)
        .other          _Z10addVectorsPiS_S_i,@"STO_CUDA_ENTRY STV_DEFAULT"
_Z10addVectorsPiS_S_i:
.text._Z10addVectorsPiS_S_i:
[----:B------:R-:W-:Y:S01]  /*0000*/  LDC R1, c[0x0][0x37c] ;  /* 0x0000df00ff017b82 */ /* 0x000fe20000000800 */
[----:B------:R-:W0:Y:S07]  /*0010*/  S2R R9, SR_TID.X ;  /* 0x0000000000097919 */ /* 0x000e2e0000002100 */
[----:B------:R-:W0:Y:S01]  /*0020*/  S2UR UR4, SR_CTAID.X ;  /* 0x00000000000479c3 */ /* 0x000e220000002500 */
[----:B------:R-:W1:Y:S07]  /*0030*/  LDCU UR5, c[0x0][0x398] ;  /* 0x00007300ff0577ac */ /* 0x000e6e0008000800 */
[----:B------:R-:W0:Y:S02]  /*0040*/  LDC R0, c[0x0][0x360] ;  /* 0x0000d800ff007b82 */ /* 0x000e240000000800 */
[----:B0-----:R-:W-:-:S05]  /*0050*/  IMAD R9, R0, UR4, R9 ;  /* 0x0000000400097c24 */ /* 0x001fca000f8e0209 */
[----:B-1----:R-:W-:-:S13]  /*0060*/  ISETP.GE.AND P0, PT, R9, UR5, PT ;  /* 0x0000000509007c0c */ /* 0x002fda000bf06270 */
[----:B------:R-:W-:Y:S05]  /*0070*/  @P0 EXIT ;  /* 0x000000000000094d */ /* 0x000fea0003800000 */
[----:B------:R-:W0:Y:S01]  /*0080*/  LDC.64 R2, c[0x0][0x380] ;  /* 0x0000e000ff027b82 */ /* 0x000e220000000a00 */
[----:B------:R-:W1:Y:S07]  /*0090*/  LDCU.64 UR4, c[0x0][0x358] ;  /* 0x00006b00ff0477ac */ /* 0x000e6e0008000a00 */
[----:B------:R-:W2:Y:S08]  /*00a0*/  LDC.64 R4, c[0x0][0x388] ;  /* 0x0000e200ff047b82 */ /* 0x000eb00000000a00 */
[----:B------:R-:W3:Y:S01]  /*00b0*/  LDC.64 R6, c[0x0][0x390] ;  /* 0x0000e400ff067b82 */ /* 0x000ee20000000a00 */
[----:B0-----:R-:W-:-:S06]  /*00c0*/  IMAD.WIDE R2, R9, 0x4, R2 ;  /* 0x0000000409027825 */ /* 0x001fcc00078e0202 */
[----:B-1----:R-:W4:Y:S01]  /*00d0*/  LDG.E R2, desc[UR4][R2.64] ;  /* 0x0000000402027981 */ /* 0x002f22000c1e1900 */
[----:B--2---:R-:W-:-:S06]  /*00e0*/  IMAD.WIDE R4, R9, 0x4, R4 ;  /* 0x0000000409047825 */ /* 0x004fcc00078e0204 */
[----:B------:R-:W4:Y:S01]  /*00f0*/  LDG.E R5, desc[UR4][R4.64] ;  /* 0x0000000404057981 */ /* 0x000f22000c1e1900 */
[----:B---3--:R-:W-:Y:S01]  /*0100*/  IMAD.WIDE R6, R9, 0x4, R6 ;  /* 0x0000000409067825 */ /* 0x008fe200078e0206 */
[----:B----4-:R-:W-:-:S05]  /*0110*/  IADD3 R9, PT, PT, R2, R5, RZ ;  /* 0x0000000502097210 */ /* 0x010fca0007ffe0ff */
[----:B------:R-:W-:Y:S01]  /*0120*/  STG.E desc[UR4][R6.64], R9 ;  /* 0x0000000906007986 */ /* 0x000fe2000c101904 */
[----:B------:R-:W-:Y:S05]  /*0130*/  EXIT ;  /* 0x000000000000794d */ /* 0x000fea0003800000 */
.L_x_0:
[----:B------:R-:W-:-:S00]  /*0140*/  BRA `(.L_x_0) ;  /* 0xfffffffc00fc7947 */ /* 0x000fc0000383ffff */
[----:B------:R-:W-:-:S00]  /*0150*/  NOP ;  /* 0x0000000000007918 */ /* 0x000fc00000000000 */
        /* <DEDUP_REMOVED lines=10> */
.L_x_1:


//--------------------- .nv.shared.reserved.0     --------------------------
	.section	.nv.shared.reserved.0,"aw",@nobits
	.weak		__nv_reservedSMEM_offset_0_alias
	.size		__nv_reservedSMEM_offset_0_alias, 0, 64
	.other		__nv_reservedSMEM_offset_0_alias,@"STO_CUDA_RESERVED_SHARED STV_DEFAULT"
__nv_reservedSMEM_offset_0_alias:
	.zero		0
	.zero		64


//--------------------- .nv.constant0._Z10addVectorsPiS_S_i --------------------------
	.section	.nv.constant0._Z10addVectorsPiS_S_i,"a",@progbits
	.sectionflags	@""
	.align	4
.nv.constant0._Z10addVectorsPiS_S_i:
	.zero		924


//--------------------- SYMBOLS --------------------------

	.type		.nv.reservedSmem.offset0,@object
	.size		.nv.reservedSmem.offset0,0x4
